//
// Generated by NVIDIA NVVM Compiler
//
// Compiler Build ID: CL-36424714
// Cuda compilation tools, release 13.0, V13.0.88
// Based on NVVM 20.0.0
//

.version 9.0
.target sm_100
.address_size 64

	// .globl	_Z6revertiPfS_

.visible .entry _Z6revertiPfS_(
	.param .u32 _Z6revertiPfS__param_0,
	.param .u64 .ptr .align 1 _Z6revertiPfS__param_1,
	.param .u64 .ptr .align 1 _Z6revertiPfS__param_2
)
{
	.reg .b32 	%f<3>;
	.reg .b64 	%rd<5>;

	ld.param.u64 	%rd1, [_Z6revertiPfS__param_1];
	ld.param.u64 	%rd2, [_Z6revertiPfS__param_2];
	cvta.to.global.u64 	%rd3, %rd2;
	cvta.to.global.u64 	%rd4, %rd1;
	ld.global.f32 	%f1, [%rd4];
	neg.f32 	%f2, %f1;
	st.global.f32 	[%rd3], %f2;
	ret;

}


// ===== COMPILED SASS (sm_100) =====

	.target	sm_100

	.elftype	@"ET_EXEC"


//--------------------- .note.nv.tkinfo           --------------------------
	.section	.note.nv.tkinfo,"",@"SHT_NOTE"
	.sectionflags	@"SHF_NOTE_NV_TKINFO"
	.tkinfo
        /*0018*/ 	.word	0x00000002
        /*0030*/ 	.string	""
        /*0030*/ 	.string	"ptxas"
        /*0030*/ 	.string	"Cuda compilation tools, release 13.0, V13.0.88"
        /*0030*/ 	.string	"Build cuda_13.0.r13.0/compiler.36424714_0"
        /*0030*/ 	.string	"-arch sm_100 -m 64 "



//--------------------- .note.nv.cuinfo           --------------------------
	.section	.note.nv.cuinfo,"",@"SHT_NOTE"
	.sectionflags	@"SHF_NOTE_NV_CUINFO"
        /*0018*/ 	.short	0x0002
        /*001a*/ 	.short	0x0064
        /*001c*/ 	.short	0x0082
	.zero		2


//--------------------- .nv.info                  --------------------------
	.section	.nv.info,"",@"SHT_CUDA_INFO"
	.align	4


	//----- nvinfo : EIATTR_REGCOUNT
	.align		4
        /*0000*/ 	.byte	0x04, 0x2f
        /*0002*/ 	.short	(.L_1 - .L_0)
	.align		4
.L_0:
        /*0004*/ 	.word	index@(_Z6revertiPfS_)
        /*0008*/ 	.word	0x0000000a


	//----- nvinfo : EIATTR_FRAME_SIZE
	.align		4
.L_1:
        /*000c*/ 	.byte	0x04, 0x11
        /*000e*/ 	.short	(.L_3 - .L_2)
	.align		4
.L_2:
        /*0010*/ 	.word	index@(_Z6revertiPfS_)
        /*0014*/ 	.word	0x00000000


	//----- nvinfo : EIATTR_MIN_STACK_SIZE
	.align		4
.L_3:
        /*0018*/ 	.byte	0x04, 0x12
        /*001a*/ 	.short	(.L_5 - .L_4)
	.align		4
.L_4:
        /*001c*/ 	.word	index@(_Z6revertiPfS_)
        /*0020*/ 	.word	0x00000000
.L_5:


//--------------------- .nv.compat                --------------------------
	.section	.nv.compat,"",@"SHT_CUDA_COMPAT_INFO"
	.align	4
        /*0000*/ 	.byte	0x02, 0x09, 0x00, 0x00, 0x02, 0x02, 0x01, 0x00, 0x02, 0x05, 0x05, 0x00, 0x03, 0x07, 0x01, 0x01
        /*0010*/ 	.byte	0x02, 0x03, 0x00, 0x00, 0x02, 0x06, 0x01, 0x00, 0x04, 0x0b, 0x08, 0x00, 0x09, 0x00, 0x00, 0x00
        /*0020*/ 	.byte	0x00, 0x00, 0x00, 0x00


//--------------------- .nv.info._Z6revertiPfS_   --------------------------
	.section	.nv.info._Z6revertiPfS_,"",@"SHT_CUDA_INFO"
	.sectionflags	@""
	.align	4


	//----- nvinfo : EIATTR_CUDA_API_VERSION
	.align		4
        /*0000*/ 	.byte	0x04, 0x37
        /*0002*/ 	.short	(.L_7 - .L_6)
.L_6:
        /*0004*/ 	.word	0x00000082


	//----- nvinfo : EIATTR_KPARAM_INFO
	.align		4
.L_7:
        /*0008*/ 	.byte	0x04, 0x17
        /*000a*/ 	.short	(.L_9 - .L_8)
.L_8:
        /*000c*/ 	.word	0x00000000
        /*0010*/ 	.short	0x0002
        /*0012*/ 	.short	0x0010
        /*0014*/ 	.byte	0x00, 0xf5, 0x21, 0x00


	//----- nvinfo : EIATTR_KPARAM_INFO
	.align		4
.L_9:
        /*0018*/ 	.byte	0x04, 0x17
        /*001a*/ 	.short	(.L_11 - .L_10)
.L_10:
        /*001c*/ 	.word	0x00000000
        /*0020*/ 	.short	0x0001
        /*0022*/ 	.short	0x0008
        /*0024*/ 	.byte	0x00, 0xf5, 0x21, 0x00


	//----- nvinfo : EIATTR_KPARAM_INFO
	.align		4
.L_11:
        /*0028*/ 	.byte	0x04, 0x17
        /*002a*/ 	.short	(.L_13 - .L_12)
.L_12:
        /*002c*/ 	.word	0x00000000
        /*0030*/ 	.short	0x0000
        /*0032*/ 	.short	0x0000
        /*0034*/ 	.byte	0x00, 0xf0, 0x11, 0x00


	//----- nvinfo : EIATTR_SPARSE_MMA_MASK
	.align		4
.L_13:
        /*0038*/ 	.byte	0x03, 0x50
        /*003a*/ 	.short	0x0000


	//----- nvinfo : EIATTR_MAXREG_COUNT
	.align		4
        /*003c*/ 	.byte	0x03, 0x1b
        /*003e*/ 	.short	0x00ff


	//----- nvinfo : EIATTR_MERCURY_ISA_VERSION
	.align		4
        /*0040*/ 	.byte	0x03, 0x5f
        /*0042*/ 	.short	0x0101


	//----- nvinfo : EIATTR_VRC_CTA_INIT_COUNT
	.align		4
        /*0044*/ 	.byte	0x02, 0x4a
	.zero		1
	.zero		1


	//----- nvinfo : EIATTR_EXIT_INSTR_OFFSETS
	.align		4
        /*0048*/ 	.byte	0x04, 0x1c
        /*004a*/ 	.short	(.L_15 - .L_14)


	//   ....[0]....
.L_14:
        /*004c*/ 	.word	0x00000070


	//----- nvinfo : EIATTR_CBANK_PARAM_SIZE
	.align		4
.L_15:
        /*0050*/ 	.byte	0x03, 0x19
        /*0052*/ 	.short	0x0018


	//----- nvinfo : EIATTR_PARAM_CBANK
	.align		4
        /*0054*/ 	.byte	0x04, 0x0a
        /*0056*/ 	.short	(.L_17 - .L_16)
	.align		4
.L_16:
        /*0058*/ 	.word	index@(.nv.constant0._Z6revertiPfS_)
        /*005c*/ 	.short	0x0380
        /*005e*/ 	.short	0x0018


	//----- nvinfo : EIATTR_SW_WAR
	.align		4
.L_17:
        /*0060*/ 	.byte	0x04, 0x36
        /*0062*/ 	.short	(.L_19 - .L_18)
.L_18:
        /*0064*/ 	.word	0x00000008
.L_19:


//--------------------- .nv.callgraph             --------------------------
	.section	.nv.callgraph,"",@"SHT_CUDA_CALLGRAPH"
	.align	4
	.sectionentsize	8
	.align		4
        /*0000*/ 	.word	0x00000000
	.align		4
        /*0004*/ 	.word	0xffffffff
	.align		4
        /*0008*/ 	.word	0x00000000
	.align		4
        /*000c*/ 	.word	0xfffffffe
	.align		4
        /*0010*/ 	.word	0x00000000
	.align		4
        /*0014*/ 	.word	0xfffffffd
	.align		4
        /*0018*/ 	.word	0x00000000
	.align		4
        /*001c*/ 	.word	0xfffffffc


//--------------------- .text._Z6revertiPfS_      --------------------------
	.section	.text._Z6revertiPfS_,"ax",@progbits
	.align	128
        .global         _Z6revertiPfS_
        .type           _Z6revertiPfS_,@function
        .size           _Z6revertiPfS_,(.L_x_1 - _Z6revertiPfS_)
        .other          _Z6revertiPfS_,@"STO_CUDA_ENTRY STV_DEFAULT"
_Z6revertiPfS_:
.text._Z6revertiPfS_:
[----:B------:R-:W-:Y:S08]  /*0000*/  LDC R1, c[0x0][0x37c] ;  /* 0x0000df00ff017b82 */ /* 0x000ff00000000800 */
[----:B------:R-:W0:Y:S01]  /*0010*/  LDC.64 R2, c[0x0][0x388] ;  /* 0x0000e200ff027b82 */ /* 0x000e220000000a00 */
[----:B------:R-:W0:Y:S02]  /*0020*/  LDCU.64 UR4, c[0x0][0x358] ;  /* 0x00006b00ff0477ac */ /* 0x000e240008000a00 */
[----:B0-----:R-:W2:Y:S05]  /*0030*/  LDG.E R2, desc[UR4][R2.64] ;  /* 0x0000000402027981 */ /* 0x001eaa000c1e1900 */
[----:B------:R-:W0:Y:S01]  /*0040*/  LDC.64 R4, c[0x0][0x390] ;  /* 0x0000e400ff047b82 */ /* 0x000e220000000a00 */
[----:B--2---:R-:W-:-:S05]  /*0050*/  FADD R7, -R2, -RZ ;  /* 0x800000ff02077221 */ /* 0x004fca0000000100 */
[----:B0-----:R-:W-:Y:S01]  /*0060*/  STG.E desc[UR4][R4.64], R7 ;  /* 0x0000000704007986 */ /* 0x001fe2000c101904 */
[----:B------:R-:W-:Y:S05]  /*0070*/  EXIT ;  /* 0x000000000000794d */ /* 0x000fea0003800000 */
.L_x_0:
[----:B------:R-:W-:-:S00]  /*0080*/  BRA `(.L_x_0) ;  /* 0xfffffffc00fc7947 */ /* 0x000fc0000383ffff */
[----:B------:R-:W-:-:S00]  /*0090*/  NOP ;  /* 0x0000000000007918 */ /* 0x000fc00000000000 */
        /* <DEDUP_REMOVED lines=14> */
.L_x_1:


//--------------------- .nv.shared.reserved.0     --------------------------
	.section	.nv.shared.reserved.0,"aw",@nobits
	.weak		__nv_reservedSMEM_offset_0_alias
	.size		__nv_reservedSMEM_offset_0_alias, 0, 64
	.other		__nv_reservedSMEM_offset_0_alias,@"STO_CUDA_RESERVED_SHARED STV_DEFAULT"
__nv_reservedSMEM_offset_0_alias:
	.zero		0
	.zero		64


//--------------------- .nv.constant0._Z6revertiPfS_ --------------------------
	.section	.nv.constant0._Z6revertiPfS_,"a",@progbits
	.sectionflags	@""
	.align	4
.nv.constant0._Z6revertiPfS_:
	.zero		920


//--------------------- SYMBOLS --------------------------

	.type		.nv.reservedSmem.offset0,@object
	.size		.nv.reservedSmem.offset0,0x4
